//
// Generated by NVIDIA NVVM Compiler
//
// Compiler Build ID: CL-36424714
// Cuda compilation tools, release 13.0, V13.0.88
// Based on NVVM 20.0.0
//

.version 9.0
.target sm_100
.address_size 64

	// .globl	_Z18calculateDistancesPfS_S_ii

.visible .entry _Z18calculateDistancesPfS_S_ii(
	.param .u64 .ptr .align 1 _Z18calculateDistancesPfS_S_ii_param_0,
	.param .u64 .ptr .align 1 _Z18calculateDistancesPfS_S_ii_param_1,
	.param .u64 .ptr .align 1 _Z18calculateDistancesPfS_S_ii_param_2,
	.param .u32 _Z18calculateDistancesPfS_S_ii_param_3,
	.param .u32 _Z18calculateDistancesPfS_S_ii_param_4
)
{
	.reg .pred 	%p<11>;
	.reg .b32 	%r<38>;
	.reg .b32 	%f<142>;
	.reg .b64 	%rd<31>;

	ld.param.u64 	%rd11, [_Z18calculateDistancesPfS_S_ii_param_0];
	ld.param.u64 	%rd12, [_Z18calculateDistancesPfS_S_ii_param_1];
	ld.param.u64 	%rd10, [_Z18calculateDistancesPfS_S_ii_param_2];
	ld.param.u32 	%r24, [_Z18calculateDistancesPfS_S_ii_param_3];
	ld.param.u32 	%r23, [_Z18calculateDistancesPfS_S_ii_param_4];
	cvta.to.global.u64 	%rd1, %rd12;
	cvta.to.global.u64 	%rd2, %rd11;
	mov.u32 	%r25, %ctaid.x;
	mov.u32 	%r26, %ntid.x;
	mov.u32 	%r27, %tid.x;
	mad.lo.s32 	%r1, %r25, %r26, %r27;
	setp.ge.s32 	%p1, %r1, %r24;
	@%p1 bra 	$L__BB0_15;
	setp.lt.s32 	%p2, %r23, 1;
	mov.f32 	%f141, 0f00000000;
	@%p2 bra 	$L__BB0_14;
	mul.lo.s32 	%r2, %r23, %r1;
	and.b32  	%r3, %r23, 15;
	setp.lt.u32 	%p3, %r23, 16;
	mov.f32 	%f141, 0f00000000;
	mov.b32 	%r34, 0;
	@%p3 bra 	$L__BB0_5;
	and.b32  	%r34, %r23, 2147483632;
	neg.s32 	%r32, %r34;
	add.s64 	%rd3, %rd2, 32;
	add.s64 	%rd29, %rd1, 32;
	mov.f32 	%f141, 0f00000000;
	mov.u32 	%r31, %r2;
$L__BB0_4:
	.pragma "nounroll";
	mul.wide.s32 	%rd13, %r31, 4;
	add.s64 	%rd14, %rd3, %rd13;
	ld.global.f32 	%f18, [%rd14+-32];
	ld.global.f32 	%f19, [%rd29+-32];
	sub.f32 	%f20, %f18, %f19;
	fma.rn.f32 	%f21, %f20, %f20, %f141;
	ld.global.f32 	%f22, [%rd14+-28];
	ld.global.f32 	%f23, [%rd29+-28];
	sub.f32 	%f24, %f22, %f23;
	fma.rn.f32 	%f25, %f24, %f24, %f21;
	ld.global.f32 	%f26, [%rd14+-24];
	ld.global.f32 	%f27, [%rd29+-24];
	sub.f32 	%f28, %f26, %f27;
	fma.rn.f32 	%f29, %f28, %f28, %f25;
	ld.global.f32 	%f30, [%rd14+-20];
	ld.global.f32 	%f31, [%rd29+-20];
	sub.f32 	%f32, %f30, %f31;
	fma.rn.f32 	%f33, %f32, %f32, %f29;
	ld.global.f32 	%f34, [%rd14+-16];
	ld.global.f32 	%f35, [%rd29+-16];
	sub.f32 	%f36, %f34, %f35;
	fma.rn.f32 	%f37, %f36, %f36, %f33;
	ld.global.f32 	%f38, [%rd14+-12];
	ld.global.f32 	%f39, [%rd29+-12];
	sub.f32 	%f40, %f38, %f39;
	fma.rn.f32 	%f41, %f40, %f40, %f37;
	ld.global.f32 	%f42, [%rd14+-8];
	ld.global.f32 	%f43, [%rd29+-8];
	sub.f32 	%f44, %f42, %f43;
	fma.rn.f32 	%f45, %f44, %f44, %f41;
	ld.global.f32 	%f46, [%rd14+-4];
	ld.global.f32 	%f47, [%rd29+-4];
	sub.f32 	%f48, %f46, %f47;
	fma.rn.f32 	%f49, %f48, %f48, %f45;
	ld.global.f32 	%f50, [%rd14];
	ld.global.f32 	%f51, [%rd29];
	sub.f32 	%f52, %f50, %f51;
	fma.rn.f32 	%f53, %f52, %f52, %f49;
	ld.global.f32 	%f54, [%rd14+4];
	ld.global.f32 	%f55, [%rd29+4];
	sub.f32 	%f56, %f54, %f55;
	fma.rn.f32 	%f57, %f56, %f56, %f53;
	ld.global.f32 	%f58, [%rd14+8];
	ld.global.f32 	%f59, [%rd29+8];
	sub.f32 	%f60, %f58, %f59;
	fma.rn.f32 	%f61, %f60, %f60, %f57;
	ld.global.f32 	%f62, [%rd14+12];
	ld.global.f32 	%f63, [%rd29+12];
	sub.f32 	%f64, %f62, %f63;
	fma.rn.f32 	%f65, %f64, %f64, %f61;
	ld.global.f32 	%f66, [%rd14+16];
	ld.global.f32 	%f67, [%rd29+16];
	sub.f32 	%f68, %f66, %f67;
	fma.rn.f32 	%f69, %f68, %f68, %f65;
	ld.global.f32 	%f70, [%rd14+20];
	ld.global.f32 	%f71, [%rd29+20];
	sub.f32 	%f72, %f70, %f71;
	fma.rn.f32 	%f73, %f72, %f72, %f69;
	ld.global.f32 	%f74, [%rd14+24];
	ld.global.f32 	%f75, [%rd29+24];
	sub.f32 	%f76, %f74, %f75;
	fma.rn.f32 	%f77, %f76, %f76, %f73;
	ld.global.f32 	%f78, [%rd14+28];
	ld.global.f32 	%f79, [%rd29+28];
	sub.f32 	%f80, %f78, %f79;
	fma.rn.f32 	%f141, %f80, %f80, %f77;
	add.s32 	%r32, %r32, 16;
	add.s32 	%r31, %r31, 16;
	add.s64 	%rd29, %rd29, 64;
	setp.ne.s32 	%p4, %r32, 0;
	@%p4 bra 	$L__BB0_4;
$L__BB0_5:
	setp.eq.s32 	%p5, %r3, 0;
	@%p5 bra 	$L__BB0_14;
	and.b32  	%r11, %r23, 7;
	setp.lt.u32 	%p6, %r3, 8;
	@%p6 bra 	$L__BB0_8;
	add.s32 	%r29, %r34, %r2;
	mul.wide.s32 	%rd15, %r29, 4;
	add.s64 	%rd16, %rd2, %rd15;
	ld.global.f32 	%f82, [%rd16];
	mul.wide.u32 	%rd17, %r34, 4;
	add.s64 	%rd18, %rd1, %rd17;
	ld.global.f32 	%f83, [%rd18];
	sub.f32 	%f84, %f82, %f83;
	fma.rn.f32 	%f85, %f84, %f84, %f141;
	ld.global.f32 	%f86, [%rd16+4];
	ld.global.f32 	%f87, [%rd18+4];
	sub.f32 	%f88, %f86, %f87;
	fma.rn.f32 	%f89, %f88, %f88, %f85;
	ld.global.f32 	%f90, [%rd16+8];
	ld.global.f32 	%f91, [%rd18+8];
	sub.f32 	%f92, %f90, %f91;
	fma.rn.f32 	%f93, %f92, %f92, %f89;
	ld.global.f32 	%f94, [%rd16+12];
	ld.global.f32 	%f95, [%rd18+12];
	sub.f32 	%f96, %f94, %f95;
	fma.rn.f32 	%f97, %f96, %f96, %f93;
	ld.global.f32 	%f98, [%rd16+16];
	ld.global.f32 	%f99, [%rd18+16];
	sub.f32 	%f100, %f98, %f99;
	fma.rn.f32 	%f101, %f100, %f100, %f97;
	ld.global.f32 	%f102, [%rd16+20];
	ld.global.f32 	%f103, [%rd18+20];
	sub.f32 	%f104, %f102, %f103;
	fma.rn.f32 	%f105, %f104, %f104, %f101;
	ld.global.f32 	%f106, [%rd16+24];
	ld.global.f32 	%f107, [%rd18+24];
	sub.f32 	%f108, %f106, %f107;
	fma.rn.f32 	%f109, %f108, %f108, %f105;
	ld.global.f32 	%f110, [%rd16+28];
	ld.global.f32 	%f111, [%rd18+28];
	sub.f32 	%f112, %f110, %f111;
	fma.rn.f32 	%f141, %f112, %f112, %f109;
	add.s32 	%r34, %r34, 8;
$L__BB0_8:
	setp.eq.s32 	%p7, %r11, 0;
	@%p7 bra 	$L__BB0_14;
	and.b32  	%r14, %r23, 3;
	setp.lt.u32 	%p8, %r11, 4;
	@%p8 bra 	$L__BB0_11;
	add.s32 	%r30, %r34, %r2;
	mul.wide.s32 	%rd19, %r30, 4;
	add.s64 	%rd20, %rd2, %rd19;
	ld.global.f32 	%f114, [%rd20];
	mul.wide.u32 	%rd21, %r34, 4;
	add.s64 	%rd22, %rd1, %rd21;
	ld.global.f32 	%f115, [%rd22];
	sub.f32 	%f116, %f114, %f115;
	fma.rn.f32 	%f117, %f116, %f116, %f141;
	ld.global.f32 	%f118, [%rd20+4];
	ld.global.f32 	%f119, [%rd22+4];
	sub.f32 	%f120, %f118, %f119;
	fma.rn.f32 	%f121, %f120, %f120, %f117;
	ld.global.f32 	%f122, [%rd20+8];
	ld.global.f32 	%f123, [%rd22+8];
	sub.f32 	%f124, %f122, %f123;
	fma.rn.f32 	%f125, %f124, %f124, %f121;
	ld.global.f32 	%f126, [%rd20+12];
	ld.global.f32 	%f127, [%rd22+12];
	sub.f32 	%f128, %f126, %f127;
	fma.rn.f32 	%f141, %f128, %f128, %f125;
	add.s32 	%r34, %r34, 4;
$L__BB0_11:
	setp.eq.s32 	%p9, %r14, 0;
	@%p9 bra 	$L__BB0_14;
	mul.wide.u32 	%rd23, %r34, 4;
	add.s64 	%rd30, %rd1, %rd23;
	add.s32 	%r37, %r34, %r2;
	neg.s32 	%r36, %r14;
$L__BB0_13:
	.pragma "nounroll";
	mul.wide.s32 	%rd24, %r37, 4;
	add.s64 	%rd25, %rd2, %rd24;
	ld.global.f32 	%f129, [%rd25];
	ld.global.f32 	%f130, [%rd30];
	sub.f32 	%f131, %f129, %f130;
	fma.rn.f32 	%f141, %f131, %f131, %f141;
	add.s64 	%rd30, %rd30, 4;
	add.s32 	%r37, %r37, 1;
	add.s32 	%r36, %r36, 1;
	setp.ne.s32 	%p10, %r36, 0;
	@%p10 bra 	$L__BB0_13;
$L__BB0_14:
	sqrt.rn.f32 	%f132, %f141;
	cvta.to.global.u64 	%rd26, %rd10;
	mul.wide.s32 	%rd27, %r1, 4;
	add.s64 	%rd28, %rd26, %rd27;
	st.global.f32 	[%rd28], %f132;
$L__BB0_15:
	ret;

}
	// .globl	_Z12findKNearestPfPiii
.visible .entry _Z12findKNearestPfPiii(
	.param .u64 .ptr .align 1 _Z12findKNearestPfPiii_param_0,
	.param .u64 .ptr .align 1 _Z12findKNearestPfPiii_param_1,
	.param .u32 _Z12findKNearestPfPiii_param_2,
	.param .u32 _Z12findKNearestPfPiii_param_3
)
{
	.reg .pred 	%p<11>;
	.reg .b16 	%rs<6>;
	.reg .b32 	%r<46>;
	.reg .b32 	%f<3>;
	.reg .b64 	%rd<18>;

	ld.param.u64 	%rd5, [_Z12findKNearestPfPiii_param_0];
	ld.param.u64 	%rd6, [_Z12findKNearestPfPiii_param_1];
	ld.param.u32 	%r19, [_Z12findKNearestPfPiii_param_2];
	ld.param.u32 	%r18, [_Z12findKNearestPfPiii_param_3];
	cvta.to.global.u64 	%rd1, %rd6;
	cvta.to.global.u64 	%rd2, %rd5;
	mov.u32 	%r20, %ctaid.x;
	mov.u32 	%r21, %ntid.x;
	mov.u32 	%r22, %tid.x;
	mad.lo.s32 	%r1, %r20, %r21, %r22;
	setp.ge.s32 	%p1, %r1, %r19;
	setp.lt.s32 	%p2, %r18, 1;
	or.pred  	%p3, %p1, %p2;
	@%p3 bra 	$L__BB1_12;
	mul.wide.s32 	%rd7, %r1, 4;
	add.s64 	%rd8, %rd2, %rd7;
	ld.global.f32 	%f1, [%rd8];
	cvt.u16.u32 	%rs4, %r18;
	add.s16 	%rs5, %rs4, 3;
	mov.b32 	%r38, 0;
$L__BB1_2:
	mul.wide.u32 	%rd9, %r38, 4;
	add.s64 	%rd3, %rd1, %rd9;
	ld.global.u32 	%r24, [%rd3];
	mul.wide.s32 	%rd10, %r24, 4;
	add.s64 	%rd11, %rd2, %rd10;
	ld.global.f32 	%f2, [%rd11];
	setp.geu.f32 	%p4, %f1, %f2;
	@%p4 bra 	$L__BB1_11;
	add.s32 	%r42, %r18, -1;
	setp.le.s32 	%p6, %r42, %r38;
	@%p6 bra 	$L__BB1_10;
	sub.s32 	%r25, %r42, %r38;
	and.b32  	%r26, %r25, 3;
	setp.eq.s32 	%p7, %r26, 0;
	mov.u32 	%r45, %r18;
	@%p7 bra 	$L__BB1_7;
	add.s64 	%rd4, %rd1, -4;
	cvt.u32.u16 	%r27, %rs5;
	and.b32  	%r28, %r27, 3;
	neg.s32 	%r39, %r28;
	mov.u32 	%r40, %r18;
$L__BB1_6:
	.pragma "nounroll";
	mov.u32 	%r45, %r42;
	mul.wide.s32 	%rd12, %r40, 4;
	add.s64 	%rd13, %rd4, %rd12;
	ld.global.u32 	%r29, [%rd13+-4];
	st.global.u32 	[%rd13], %r29;
	add.s32 	%r42, %r45, -1;
	add.s32 	%r40, %r40, -1;
	add.s32 	%r39, %r39, 1;
	setp.ne.s32 	%p8, %r39, 0;
	@%p8 bra 	$L__BB1_6;
$L__BB1_7:
	sub.s32 	%r30, %r18, %r38;
	add.s32 	%r31, %r30, -2;
	setp.lt.u32 	%p9, %r31, 3;
	@%p9 bra 	$L__BB1_10;
	add.s32 	%r44, %r42, -3;
$L__BB1_9:
	mov.u32 	%r14, %r44;
	add.s32 	%r32, %r14, 3;
	mul.wide.s32 	%rd14, %r45, 4;
	add.s64 	%rd15, %rd1, %rd14;
	ld.global.u32 	%r33, [%rd15+-8];
	mul.wide.s32 	%rd16, %r32, 4;
	add.s64 	%rd17, %rd1, %rd16;
	st.global.u32 	[%rd17], %r33;
	ld.global.u32 	%r34, [%rd17+-8];
	st.global.u32 	[%rd17+-4], %r34;
	ld.global.u32 	%r35, [%rd17+-12];
	st.global.u32 	[%rd17+-8], %r35;
	ld.global.u32 	%r36, [%rd17+-16];
	st.global.u32 	[%rd17+-12], %r36;
	add.s32 	%r44, %r14, -4;
	add.s32 	%r37, %r14, -1;
	setp.gt.s32 	%p10, %r37, %r38;
	mov.u32 	%r45, %r14;
	@%p10 bra 	$L__BB1_9;
$L__BB1_10:
	st.global.u32 	[%rd3], %r1;
	bra.uni 	$L__BB1_12;
$L__BB1_11:
	add.s32 	%r38, %r38, 1;
	setp.ne.s32 	%p5, %r38, %r18;
	add.s16 	%rs5, %rs5, 3;
	@%p5 bra 	$L__BB1_2;
$L__BB1_12:
	ret;

}


// ===== COMPILED SASS (sm_100) =====

	.target	sm_100

	.elftype	@"ET_EXEC"


//--------------------- .note.nv.tkinfo           --------------------------
	.section	.note.nv.tkinfo,"",@"SHT_NOTE"
	.sectionflags	@"SHF_NOTE_NV_TKINFO"
	.tkinfo
        /*0018*/ 	.word	0x00000002
        /*0030*/ 	.string	""
        /*0030*/ 	.string	"ptxas"
        /*0030*/ 	.string	"Cuda compilation tools, release 13.0, V13.0.88"
        /*0030*/ 	.string	"Build cuda_13.0.r13.0/compiler.36424714_0"
        /*0030*/ 	.string	"-arch sm_100 -m 64 "



//--------------------- .note.nv.cuinfo           --------------------------
	.section	.note.nv.cuinfo,"",@"SHT_NOTE"
	.sectionflags	@"SHF_NOTE_NV_CUINFO"
        /*0018*/ 	.short	0x0002
        /*001a*/ 	.short	0x0064
        /*001c*/ 	.short	0x0082
	.zero		2


//--------------------- .nv.info                  --------------------------
	.section	.nv.info,"",@"SHT_CUDA_INFO"
	.align	4


	//----- nvinfo : EIATTR_REGCOUNT
	.align		4
        /*0000*/ 	.byte	0x04, 0x2f
        /*0002*/ 	.short	(.L_1 - .L_0)
	.align		4
.L_0:
        /*0004*/ 	.word	index@(_Z18calculateDistancesPfS_S_ii)
        /*0008*/ 	.word	0x0000001f


	//----- nvinfo : EIATTR_FRAME_SIZE
	.align		4
.L_1:
        /*000c*/ 	.byte	0x04, 0x11
        /*000e*/ 	.short	(.L_3 - .L_2)
	.align		4
.L_2:
        /*0010*/ 	.word	index@($__internal_0_$__cuda_sm20_sqrt_rn_f32_slowpath)
        /*0014*/ 	.word	0x00000000


	//----- nvinfo : EIATTR_FRAME_SIZE
	.align		4
.L_3:
        /*0018*/ 	.byte	0x04, 0x11
        /*001a*/ 	.short	(.L_5 - .L_4)
	.align		4
.L_4:
        /*001c*/ 	.word	index@(_Z18calculateDistancesPfS_S_ii)
        /*0020*/ 	.word	0x00000000


	//----- nvinfo : EIATTR_REGCOUNT
	.align		4
.L_5:
        /*0024*/ 	.byte	0x04, 0x2f
        /*0026*/ 	.short	(.L_7 - .L_6)
	.align		4
.L_6:
        /*0028*/ 	.word	index@(_Z12findKNearestPfPiii)
        /*002c*/ 	.word	0x00000018


	//----- nvinfo : EIATTR_FRAME_SIZE
	.align		4
.L_7:
        /*0030*/ 	.byte	0x04, 0x11
        /*0032*/ 	.short	(.L_9 - .L_8)
	.align		4
.L_8:
        /*0034*/ 	.word	index@(_Z12findKNearestPfPiii)
        /*0038*/ 	.word	0x00000000


	//----- nvinfo : EIATTR_MIN_STACK_SIZE
	.align		4
.L_9:
        /*003c*/ 	.byte	0x04, 0x12
        /*003e*/ 	.short	(.L_11 - .L_10)
	.align		4
.L_10:
        /*0040*/ 	.word	index@(_Z12findKNearestPfPiii)
        /*0044*/ 	.word	0x00000000


	//----- nvinfo : EIATTR_MIN_STACK_SIZE
	.align		4
.L_11:
        /*0048*/ 	.byte	0x04, 0x12
        /*004a*/ 	.short	(.L_13 - .L_12)
	.align		4
.L_12:
        /*004c*/ 	.word	index@(_Z18calculateDistancesPfS_S_ii)
        /*0050*/ 	.word	0x00000000
.L_13:


//--------------------- .nv.compat                --------------------------
	.section	.nv.compat,"",@"SHT_CUDA_COMPAT_INFO"
	.align	4
        /*0000*/ 	.byte	0x02, 0x09, 0x00, 0x00, 0x02, 0x02, 0x01, 0x00, 0x02, 0x05, 0x05, 0x00, 0x03, 0x07, 0x01, 0x01
        /*0010*/ 	.byte	0x02, 0x03, 0x00, 0x00, 0x02, 0x06, 0x01, 0x00, 0x04, 0x0b, 0x08, 0x00, 0x01, 0x00, 0x00, 0x00
        /*0020*/ 	.byte	0x00, 0x00, 0x00, 0x00


//--------------------- .nv.info._Z12findKNearestPfPiii --------------------------
	.section	.nv.info._Z12findKNearestPfPiii,"",@"SHT_CUDA_INFO"
	.sectionflags	@""
	.align	4


	//----- nvinfo : EIATTR_CUDA_API_VERSION
	.align		4
        /*0000*/ 	.byte	0x04, 0x37
        /*0002*/ 	.short	(.L_15 - .L_14)
.L_14:
        /*0004*/ 	.word	0x00000082


	//----- nvinfo : EIATTR_KPARAM_INFO
	.align		4
.L_15:
        /*0008*/ 	.byte	0x04, 0x17
        /*000a*/ 	.short	(.L_17 - .L_16)
.L_16:
        /*000c*/ 	.word	0x00000000
        /*0010*/ 	.short	0x0003
        /*0012*/ 	.short	0x0014
        /*0014*/ 	.byte	0x00, 0xf0, 0x11, 0x00


	//----- nvinfo : EIATTR_KPARAM_INFO
	.align		4
.L_17:
        /*0018*/ 	.byte	0x04, 0x17
        /*001a*/ 	.short	(.L_19 - .L_18)
.L_18:
        /*001c*/ 	.word	0x00000000
        /*0020*/ 	.short	0x0002
        /*0022*/ 	.short	0x0010
        /*0024*/ 	.byte	0x00, 0xf0, 0x11, 0x00


	//----- nvinfo : EIATTR_KPARAM_INFO
	.align		4
.L_19:
        /*0028*/ 	.byte	0x04, 0x17
        /*002a*/ 	.short	(.L_21 - .L_20)
.L_20:
        /*002c*/ 	.word	0x00000000
        /*0030*/ 	.short	0x0001
        /*0032*/ 	.short	0x0008
        /*0034*/ 	.byte	0x00, 0xf5, 0x21, 0x00


	//----- nvinfo : EIATTR_KPARAM_INFO
	.align		4
.L_21:
        /*0038*/ 	.byte	0x04, 0x17
        /*003a*/ 	.short	(.L_23 - .L_22)
.L_22:
        /*003c*/ 	.word	0x00000000
        /*0040*/ 	.short	0x0000
        /*0042*/ 	.short	0x0000
        /*0044*/ 	.byte	0x00, 0xf5, 0x21, 0x00


	//----- nvinfo : EIATTR_SPARSE_MMA_MASK
	.align		4
.L_23:
        /*0048*/ 	.byte	0x03, 0x50
        /*004a*/ 	.short	0x0000


	//----- nvinfo : EIATTR_MAXREG_COUNT
	.align		4
        /*004c*/ 	.byte	0x03, 0x1b
        /*004e*/ 	.short	0x00ff


	//----- nvinfo : EIATTR_MERCURY_ISA_VERSION
	.align		4
        /*0050*/ 	.byte	0x03, 0x5f
        /*0052*/ 	.short	0x0101


	//----- nvinfo : EIATTR_VRC_CTA_INIT_COUNT
	.align		4
        /*0054*/ 	.byte	0x02, 0x4a
	.zero		1
	.zero		1


	//----- nvinfo : EIATTR_EXIT_INSTR_OFFSETS
	.align		4
        /*0058*/ 	.byte	0x04, 0x1c
        /*005a*/ 	.short	(.L_25 - .L_24)


	//   ....[0]....
.L_24:
        /*005c*/ 	.word	0x00000080


	//   ....[1]....
        /*0060*/ 	.word	0x000001f0


	//   ....[2]....
        /*0064*/ 	.word	0x00000540


	//----- nvinfo : EIATTR_CRS_STACK_SIZE
	.align		4
.L_25:
        /*0068*/ 	.byte	0x04, 0x1e
        /*006a*/ 	.short	(.L_27 - .L_26)
.L_26:
        /*006c*/ 	.word	0x00000000


	//----- nvinfo : EIATTR_CBANK_PARAM_SIZE
	.align		4
.L_27:
        /*0070*/ 	.byte	0x03, 0x19
        /*0072*/ 	.short	0x0018


	//----- nvinfo : EIATTR_PARAM_CBANK
	.align		4
        /*0074*/ 	.byte	0x04, 0x0a
        /*0076*/ 	.short	(.L_29 - .L_28)
	.align		4
.L_28:
        /*0078*/ 	.word	index@(.nv.constant0._Z12findKNearestPfPiii)
        /*007c*/ 	.short	0x0380
        /*007e*/ 	.short	0x0018


	//----- nvinfo : EIATTR_SW_WAR
	.align		4
.L_29:
        /*0080*/ 	.byte	0x04, 0x36
        /*0082*/ 	.short	(.L_31 - .L_30)
.L_30:
        /*0084*/ 	.word	0x00000008
.L_31:


//--------------------- .nv.info._Z18calculateDistancesPfS_S_ii --------------------------
	.section	.nv.info._Z18calculateDistancesPfS_S_ii,"",@"SHT_CUDA_INFO"
	.sectionflags	@""
	.align	4


	//----- nvinfo : EIATTR_CUDA_API_VERSION
	.align		4
        /*0000*/ 	.byte	0x04, 0x37
        /*0002*/ 	.short	(.L_33 - .L_32)
.L_32:
        /*0004*/ 	.word	0x00000082


	//----- nvinfo : EIATTR_KPARAM_INFO
	.align		4
.L_33:
        /*0008*/ 	.byte	0x04, 0x17
        /*000a*/ 	.short	(.L_35 - .L_34)
.L_34:
        /*000c*/ 	.word	0x00000000
        /*0010*/ 	.short	0x0004
        /*0012*/ 	.short	0x001c
        /*0014*/ 	.byte	0x00, 0xf0, 0x11, 0x00


	//----- nvinfo : EIATTR_KPARAM_INFO
	.align		4
.L_35:
        /*0018*/ 	.byte	0x04, 0x17
        /*001a*/ 	.short	(.L_37 - .L_36)
.L_36:
        /*001c*/ 	.word	0x00000000
        /*0020*/ 	.short	0x0003
        /*0022*/ 	.short	0x0018
        /*0024*/ 	.byte	0x00, 0xf0, 0x11, 0x00


	//----- nvinfo : EIATTR_KPARAM_INFO
	.align		4
.L_37:
        /*0028*/ 	.byte	0x04, 0x17
        /*002a*/ 	.short	(.L_39 - .L_38)
.L_38:
        /*002c*/ 	.word	0x00000000
        /*0030*/ 	.short	0x0002
        /*0032*/ 	.short	0x0010
        /*0034*/ 	.byte	0x00, 0xf5, 0x21, 0x00


	//----- nvinfo : EIATTR_KPARAM_INFO
	.align		4
.L_39:
        /*0038*/ 	.byte	0x04, 0x17
        /*003a*/ 	.short	(.L_41 - .L_40)
.L_40:
        /*003c*/ 	.word	0x00000000
        /*0040*/ 	.short	0x0001
        /*0042*/ 	.short	0x0008
        /*0044*/ 	.byte	0x00, 0xf5, 0x21, 0x00


	//----- nvinfo : EIATTR_KPARAM_INFO
	.align		4
.L_41:
        /*0048*/ 	.byte	0x04, 0x17
        /*004a*/ 	.short	(.L_43 - .L_42)
.L_42:
        /*004c*/ 	.word	0x00000000
        /*0050*/ 	.short	0x0000
        /*0052*/ 	.short	0x0000
        /*0054*/ 	.byte	0x00, 0xf5, 0x21, 0x00


	//----- nvinfo : EIATTR_SPARSE_MMA_MASK
	.align		4
.L_43:
        /*0058*/ 	.byte	0x03, 0x50
        /*005a*/ 	.short	0x0000


	//----- nvinfo : EIATTR_MAXREG_COUNT
	.align		4
        /*005c*/ 	.byte	0x03, 0x1b
        /*005e*/ 	.short	0x00ff


	//----- nvinfo : EIATTR_MERCURY_ISA_VERSION
	.align		4
        /*0060*/ 	.byte	0x03, 0x5f
        /*0062*/ 	.short	0x0101


	//----- nvinfo : EIATTR_VRC_CTA_INIT_COUNT
	.align		4
        /*0064*/ 	.byte	0x02, 0x4a
	.zero		1
	.zero		1


	//----- nvinfo : EIATTR_EXIT_INSTR_OFFSETS
	.align		4
        /*0068*/ 	.byte	0x04, 0x1c
        /*006a*/ 	.short	(.L_45 - .L_44)


	//   ....[0]....
.L_44:
        /*006c*/ 	.word	0x00000070


	//   ....[1]....
        /*0070*/ 	.word	0x00000d40


	//----- nvinfo : EIATTR_CRS_STACK_SIZE
	.align		4
.L_45:
        /*0074*/ 	.byte	0x04, 0x1e
        /*0076*/ 	.short	(.L_47 - .L_46)
.L_46:
        /*0078*/ 	.word	0x00000000


	//----- nvinfo : EIATTR_CBANK_PARAM_SIZE
	.align		4
.L_47:
        /*007c*/ 	.byte	0x03, 0x19
        /*007e*/ 	.short	0x0020


	//----- nvinfo : EIATTR_PARAM_CBANK
	.align		4
        /*0080*/ 	.byte	0x04, 0x0a
        /*0082*/ 	.short	(.L_49 - .L_48)
	.align		4
.L_48:
        /*0084*/ 	.word	index@(.nv.constant0._Z18calculateDistancesPfS_S_ii)
        /*0088*/ 	.short	0x0380
        /*008a*/ 	.short	0x0020


	//----- nvinfo : EIATTR_SW_WAR
	.align		4
.L_49:
        /*008c*/ 	.byte	0x04, 0x36
        /*008e*/ 	.short	(.L_51 - .L_50)
.L_50:
        /*0090*/ 	.word	0x00000008
.L_51:


//--------------------- .nv.callgraph             --------------------------
	.section	.nv.callgraph,"",@"SHT_CUDA_CALLGRAPH"
	.align	4
	.sectionentsize	8
	.align		4
        /*0000*/ 	.word	0x00000000
	.align		4
        /*0004*/ 	.word	0xffffffff
	.align		4
        /*0008*/ 	.word	0x00000000
	.align		4
        /*000c*/ 	.word	0xfffffffe
	.align		4
        /*0010*/ 	.word	0x00000000
	.align		4
        /*0014*/ 	.word	0xfffffffd
	.align		4
        /*0018*/ 	.word	0x00000000
	.align		4
        /*001c*/ 	.word	0xfffffffc


//--------------------- .text._Z12findKNearestPfPiii --------------------------
	.section	.text._Z12findKNearestPfPiii,"ax",@progbits
	.align	128
        .global         _Z12findKNearestPfPiii
        .type           _Z12findKNearestPfPiii,@function
        .size           _Z12findKNearestPfPiii,(.L_x_23 - _Z12findKNearestPfPiii)
        .other          _Z12findKNearestPfPiii,@"STO_CUDA_ENTRY STV_DEFAULT"
_Z12findKNearestPfPiii:
.text._Z12findKNearestPfPiii:
[----:B------:R-:W-:Y:S01]  /*0000*/  LDC R1, c[0x0][0x37c] ;  /* 0x0000df00ff017b82 */ /* 0x000fe20000000800 */
[----:B------:R-:W0:Y:S07]  /*0010*/  S2R R0, SR_TID.X ;  /* 0x0000000000007919 */ /* 0x000e2e0000002100 */
[----:B------:R-:W0:Y:S08]  /*0020*/  S2UR UR4, SR_CTAID.X ;  /* 0x00000000000479c3 */ /* 0x000e300000002500 */
[----:B------:R-:W0:Y:S08]  /*0030*/  LDC R7, c[0x0][0x360] ;  /* 0x0000d800ff077b82 */ /* 0x000e300000000800 */
[----:B------:R-:W1:Y:S01]  /*0040*/  LDC.64 R2, c[0x0][0x390] ;  /* 0x0000e400ff027b82 */ /* 0x000e620000000a00 */
[----:B0-----:R-:W-:Y:S01]  /*0050*/  IMAD R7, R7, UR4, R0 ;  /* 0x0000000407077c24 */ /* 0x001fe2000f8e0200 */
[----:B-1----:R-:W-:-:S04]  /*0060*/  ISETP.GE.AND P0, PT, R3, 0x1, PT ;  /* 0x000000010300780c */ /* 0x002fc80003f06270 */
[----:B------:R-:W-:-:S13]  /*0070*/  ISETP.GE.OR P0, PT, R7, R2, !P0 ;  /* 0x000000020700720c */ /* 0x000fda0004706670 */
[----:B------:R-:W-:Y:S05]  /*0080*/  @P0 EXIT ;  /* 0x000000000000094d */ /* 0x000fea0003800000 */
[----:B------:R-:W0:Y:S01]  /*0090*/  LDC.64 R2, c[0x0][0x380] ;  /* 0x0000e000ff027b82 */ /* 0x000e220000000a00 */
[----:B------:R-:W1:Y:S01]  /*00a0*/  LDCU.64 UR6, c[0x0][0x358] ;  /* 0x00006b00ff0677ac */ /* 0x000e620008000a00 */
[----:B------:R-:W2:Y:S06]  /*00b0*/  LDCU.U16 UR4, c[0x0][0x394] ;  /* 0x00007280ff0477ac */ /* 0x000eac0008000400 */
[----:B------:R-:W3:Y:S01]  /*00c0*/  LDC.64 R12, c[0x0][0x380] ;  /* 0x0000e000ff0c7b82 */ /* 0x000ee20000000a00 */
[----:B------:R-:W4:Y:S07]  /*00d0*/  LDCU UR5, c[0x0][0x394] ;  /* 0x00007280ff0577ac */ /* 0x000f2e0008000800 */
[----:B------:R-:W3:Y:S01]  /*00e0*/  LDC.64 R4, c[0x0][0x388] ;  /* 0x0000e200ff047b82 */ /* 0x000ee20000000a00 */
[----:B0-----:R-:W-:-:S05]  /*00f0*/  IMAD.WIDE R2, R7, 0x4, R2 ;  /* 0x0000000407027825 */ /* 0x001fca00078e0202 */
[----:B-1----:R0:W5:Y:S01]  /*0100*/  LDG.E R0, desc[UR6][R2.64] ;  /* 0x0000000602007981 */ /* 0x002162000c1e1900 */
[----:B--2---:R-:W-:Y:S01]  /*0110*/  UIADD3 UR4, UPT, UPT, UR4, 0x3, URZ ;  /* 0x0000000304047890 */ /* 0x004fe2000fffe0ff */
[----:B------:R-:W-:Y:S01]  /*0120*/  BSSY.RECONVERGENT B0, `(.L_x_0) ;  /* 0x000000e000007945 */ /* 0x000fe20003800200 */
[----:B------:R-:W-:-:S04]  /*0130*/  IMAD.MOV.U32 R9, RZ, RZ, RZ ;  /* 0x000000ffff097224 */ /* 0x000fc800078e00ff */
[----:B----4-:R-:W-:-:S07]  /*0140*/  IMAD.U32 R6, RZ, RZ, UR4 ;  /* 0x00000004ff067e24 */ /* 0x010fce000f8e00ff */
.L_x_2:
[----:B0--3--:R-:W-:-:S05]  /*0150*/  IMAD.WIDE.U32 R2, R9, 0x4, R4 ;  /* 0x0000000409027825 */ /* 0x009fca00078e0004 */
[----:B------:R-:W2:Y:S02]  /*0160*/  LDG.E R11, desc[UR6][R2.64] ;  /* 0x00000006020b7981 */ /* 0x000ea4000c1e1900 */
[----:B--2---:R-:W-:-:S06]  /*0170*/  IMAD.WIDE R10, R11, 0x4, R12 ;  /* 0x000000040b0a7825 */ /* 0x004fcc00078e020c */
[----:B------:R-:W2:Y:S02]  /*0180*/  LDG.E R11, desc[UR6][R10.64] ;  /* 0x000000060a0b7981 */ /* 0x000ea4000c1e1900 */
[----:B--2--5:R-:W-:-:S13]  /*0190*/  FSETP.GEU.AND P0, PT, R0, R11, PT ;  /* 0x0000000b0000720b */ /* 0x024fda0003f0e000 */
[----:B------:R-:W-:Y:S05]  /*01a0*/  @!P0 BRA `(.L_x_1) ;  /* 0x0000000000148947 */ /* 0x000fea0003800000 */
[----:B------:R-:W-:Y:S01]  /*01b0*/  IADD3 R9, PT, PT, R9, 0x1, RZ ;  /* 0x0000000109097810 */ /* 0x000fe20007ffe0ff */
[----:B------:R-:W-:-:S03]  /*01c0*/  VIADD R6, R6, 0x3 ;  /* 0x0000000306067836 */ /* 0x000fc60000000000 */
[----:B------:R-:W-:-:S13]  /*01d0*/  ISETP.NE.AND P0, PT, R9, UR5, PT ;  /* 0x0000000509007c0c */ /* 0x000fda000bf05270 */
[----:B------:R-:W-:Y:S05]  /*01e0*/  @P0 BRA `(.L_x_2) ;  /* 0xfffffffc00d80947 */ /* 0x000fea000383ffff */
[----:B------:R-:W-:Y:S05]  /*01f0*/  EXIT ;  /* 0x000000000000794d */ /* 0x000fea0003800000 */
.L_x_1:
[----:B------:R-:W-:Y:S05]  /*0200*/  BSYNC.RECONVERGENT B0 ;  /* 0x0000000000007941 */ /* 0x000fea0003800200 */
.L_x_0:
[----:B------:R-:W0:Y:S01]  /*0210*/  LDC R14, c[0x0][0x394] ;  /* 0x0000e500ff0e7b82 */ /* 0x000e220000000800 */
[----:B------:R-:W-:Y:S01]  /*0220*/  BSSY.RECONVERGENT B0, `(.L_x_3) ;  /* 0x0000030000007945 */ /* 0x000fe20003800200 */
[----:B0-----:R-:W-:-:S05]  /*0230*/  VIADD R0, R14, 0xffffffff ;  /* 0xffffffff0e007836 */ /* 0x001fca0000000000 */
[----:B------:R-:W-:-:S13]  /*0240*/  ISETP.GT.AND P0, PT, R0, R9, PT ;  /* 0x000000090000720c */ /* 0x000fda0003f04270 */
[----:B------:R-:W-:Y:S05]  /*0250*/  @!P0 BRA `(.L_x_4) ;  /* 0x0000000000b08947 */ /* 0x000fea0003800000 */
[----:B------:R-:W0:Y:S01]  /*0260*/  LDC R15, c[0x0][0x394] ;  /* 0x0000e500ff0f7b82 */ /* 0x000e220000000800 */
[----:B------:R-:W-:Y:S01]  /*0270*/  IADD3 R8, PT, PT, R0, -R9, RZ ;  /* 0x8000000900087210 */ /* 0x000fe20007ffe0ff */
[----:B------:R-:W-:Y:S03]  /*0280*/  BSSY.RECONVERGENT B1, `(.L_x_5) ;  /* 0x0000015000017945 */ /* 0x000fe60003800200 */
[----:B------:R-:W-:Y:S01]  /*0290*/  LOP3.LUT P0, RZ, R8, 0x3, RZ, 0xc0, !PT ;  /* 0x0000000308ff7812 */ /* 0x000fe2000780c0ff */
[----:B0-----:R-:W-:-:S12]  /*02a0*/  IMAD.MOV.U32 R11, RZ, RZ, R15 ;  /* 0x000000ffff0b7224 */ /* 0x001fd800078e000f */
[----:B------:R-:W-:Y:S05]  /*02b0*/  @!P0 BRA `(.L_x_6) ;  /* 0x0000000000448947 */ /* 0x000fea0003800000 */
[----:B------:R-:W0:Y:S01]  /*02c0*/  LDC.64 R10, c[0x0][0x388] ;  /* 0x0000e200ff0a7b82 */ /* 0x000e220000000a00 */
[----:B------:R-:W-:Y:S01]  /*02d0*/  LOP3.LUT R6, R6, 0x3, RZ, 0xc0, !PT ;  /* 0x0000000306067812 */ /* 0x000fe200078ec0ff */
[----:B------:R-:W-:Y:S04]  /*02e0*/  BSSY.RECONVERGENT B2, `(.L_x_7) ;  /* 0x000000d000027945 */ /* 0x000fe80003800200 */
[----:B------:R-:W-:Y:S01]  /*02f0*/  IMAD.MOV R6, RZ, RZ, -R6 ;  /* 0x000000ffff067224 */ /* 0x000fe200078e0a06 */
[----:B0-----:R-:W-:-:S04]  /*0300*/  IADD3 R10, P0, PT, R10, -0x4, RZ ;  /* 0xfffffffc0a0a7810 */ /* 0x001fc80007f1e0ff */
[----:B------:R-:W-:-:S09]  /*0310*/  IADD3.X R11, PT, PT, R11, -0x1, RZ, P0, !PT ;  /* 0xffffffff0b0b7810 */ /* 0x000fd200007fe4ff */
.L_x_8:
[----:B0-----:R-:W-:-:S05]  /*0320*/  IMAD.WIDE R12, R15, 0x4, R10 ;  /* 0x000000040f0c7825 */ /* 0x001fca00078e020a */
[----:B------:R-:W2:Y:S01]  /*0330*/  LDG.E R17, desc[UR6][R12.64+-0x4] ;  /* 0xfffffc060c117981 */ /* 0x000ea2000c1e1900 */
[----:B------:R-:W-:Y:S01]  /*0340*/  IADD3 R6, PT, PT, R6, 0x1, RZ ;  /* 0x0000000106067810 */ /* 0x000fe20007ffe0ff */
[----:B------:R-:W-:Y:S01]  /*0350*/  IMAD.MOV.U32 R8, RZ, RZ, R0 ;  /* 0x000000ffff087224 */ /* 0x000fe200078e0000 */
[----:B------:R-:W-:Y:S01]  /*0360*/  IADD3 R15, PT, PT, R15, -0x1, RZ ;  /* 0xffffffff0f0f7810 */ /* 0x000fe20007ffe0ff */
[----:B------:R-:W-:Y:S01]  /*0370*/  VIADD R0, R0, 0xffffffff ;  /* 0xffffffff00007836 */ /* 0x000fe20000000000 */
[----:B------:R-:W-:Y:S01]  /*0380*/  ISETP.NE.AND P0, PT, R6, RZ, PT ;  /* 0x000000ff0600720c */ /* 0x000fe20003f05270 */
[----:B--2---:R0:W-:-:S12]  /*0390*/  STG.E desc[UR6][R12.64], R17 ;  /* 0x000000110c007986 */ /* 0x0041d8000c101906 */
[----:B------:R-:W-:Y:S05]  /*03a0*/  @P0 BRA `(.L_x_8) ;  /* 0xfffffffc00dc0947 */ /* 0x000fea000383ffff */
[----:B------:R-:W-:Y:S05]  /*03b0*/  BSYNC.RECONVERGENT B2 ;  /* 0x0000000000027941 */ /* 0x000fea0003800200 */
.L_x_7:
[----:B------:R-:W-:-:S07]  /*03c0*/  IMAD.MOV.U32 R11, RZ, RZ, R8 ;  /* 0x000000ffff0b7224 */ /* 0x000fce00078e0008 */
.L_x_6:
[----:B------:R-:W-:Y:S05]  /*03d0*/  BSYNC.RECONVERGENT B1 ;  /* 0x0000000000017941 */ /* 0x000fea0003800200 */
.L_x_5:
[----:B------:R-:W-:-:S04]  /*03e0*/  IADD3 R6, PT, PT, -R9, -0x2, R14 ;  /* 0xfffffffe09067810 */ /* 0x000fc80007ffe10e */
[----:B------:R-:W-:-:S13]  /*03f0*/  ISETP.GE.U32.AND P0, PT, R6, 0x3, PT ;  /* 0x000000030600780c */ /* 0x000fda0003f06070 */
[----:B------:R-:W-:Y:S05]  /*0400*/  @!P0 BRA `(.L_x_4) ;  /* 0x0000000000448947 */ /* 0x000fea0003800000 */
[----:B------:R-:W-:-:S07]  /*0410*/  IADD3 R0, PT, PT, R0, -0x3, RZ ;  /* 0xfffffffd00007810 */ /* 0x000fce0007ffe0ff */
.L_x_9:
[----:B01----:R-:W-:Y:S02]  /*0420*/  VIADD R13, R0, 0x3 ;  /* 0x00000003000d7836 */ /* 0x003fe40000000000 */
[----:B------:R-:W-:-:S04]  /*0430*/  IMAD.WIDE R10, R11, 0x4, R4 ;  /* 0x000000040b0a7825 */ /* 0x000fc800078e0204 */
[----:B------:R-:W-:Y:S01]  /*0440*/  IMAD.WIDE R12, R13, 0x4, R4 ;  /* 0x000000040d0c7825 */ /* 0x000fe200078e0204 */
[----:B------:R0:W2:Y:S04]  /*0450*/  LDG.E R15, desc[UR6][R10.64+-0x8] ;  /* 0xfffff8060a0f7981 */ /* 0x0000a8000c1e1900 */
[----:B------:R-:W3:Y:S04]  /*0460*/  LDG.E R17, desc[UR6][R12.64+-0x8] ;  /* 0xfffff8060c117981 */ /* 0x000ee8000c1e1900 */
[----:B------:R-:W4:Y:S04]  /*0470*/  LDG.E R19, desc[UR6][R12.64+-0xc] ;  /* 0xfffff4060c137981 */ /* 0x000f28000c1e1900 */
[----:B------:R-:W5:Y:S01]  /*0480*/  LDG.E R21, desc[UR6][R12.64+-0x10] ;  /* 0xfffff0060c157981 */ /* 0x000f62000c1e1900 */
[C---:B------:R-:W-:Y:S01]  /*0490*/  IADD3 R6, PT, PT, R0.reuse, -0x1, RZ ;  /* 0xffffffff00067810 */ /* 0x040fe20007ffe0ff */
[----:B0-----:R-:W-:Y:S01]  /*04a0*/  IMAD.MOV.U32 R11, RZ, RZ, R0 ;  /* 0x000000ffff0b7224 */ /* 0x001fe200078e0000 */
[----:B------:R-:W-:-:S02]  /*04b0*/  IADD3 R0, PT, PT, R0, -0x4, RZ ;  /* 0xfffffffc00007810 */ /* 0x000fc40007ffe0ff */
[----:B------:R-:W-:Y:S01]  /*04c0*/  ISETP.GT.AND P0, PT, R6, R9, PT ;  /* 0x000000090600720c */ /* 0x000fe20003f04270 */
[----:B--2---:R1:W-:Y:S04]  /*04d0*/  STG.E desc[UR6][R12.64], R15 ;  /* 0x0000000f0c007986 */ /* 0x0043e8000c101906 */
[----:B---3--:R1:W-:Y:S04]  /*04e0*/  STG.E desc[UR6][R12.64+-0x4], R17 ;  /* 0xfffffc110c007986 */ /* 0x0083e8000c101906 */
[----:B----4-:R1:W-:Y:S04]  /*04f0*/  STG.E desc[UR6][R12.64+-0x8], R19 ;  /* 0xfffff8130c007986 */ /* 0x0103e8000c101906 */
[----:B-----5:R1:W-:Y:S01]  /*0500*/  STG.E desc[UR6][R12.64+-0xc], R21 ;  /* 0xfffff4150c007986 */ /* 0x0203e2000c101906 */
[----:B------:R-:W-:Y:S05]  /*0510*/  @P0 BRA `(.L_x_9) ;  /* 0xfffffffc00c00947 */ /* 0x000fea000383ffff */
.L_x_4:
[----:B------:R-:W-:Y:S05]  /*0520*/  BSYNC.RECONVERGENT B0 ;  /* 0x0000000000007941 */ /* 0x000fea0003800200 */
.L_x_3:
[----:B------:R-:W-:Y:S01]  /*0530*/  STG.E desc[UR6][R2.64], R7 ;  /* 0x0000000702007986 */ /* 0x000fe2000c101906 */
[----:B------:R-:W-:Y:S05]  /*0540*/  EXIT ;  /* 0x000000000000794d */ /* 0x000fea0003800000 */
.L_x_10:
[----:B------:R-:W-:-:S00]  /*0550*/  BRA `(.L_x_10) ;  /* 0xfffffffc00fc7947 */ /* 0x000fc0000383ffff */
[----:B------:R-:W-:-:S00]  /*0560*/  NOP ;  /* 0x0000000000007918 */ /* 0x000fc00000000000 */
        /* <DEDUP_REMOVED lines=9> */
.L_x_23:


//--------------------- .text._Z18calculateDistancesPfS_S_ii --------------------------
	.section	.text._Z18calculateDistancesPfS_S_ii,"ax",@progbits
	.align	128
        .global         _Z18calculateDistancesPfS_S_ii
        .type           _Z18calculateDistancesPfS_S_ii,@function
        .size           _Z18calculateDistancesPfS_S_ii,(.L_x_22 - _Z18calculateDistancesPfS_S_ii)
        .other          _Z18calculateDistancesPfS_S_ii,@"STO_CUDA_ENTRY STV_DEFAULT"
_Z18calculateDistancesPfS_S_ii:
.text._Z18calculateDistancesPfS_S_ii:
[----:B------:R-:W-:Y:S01]  /*0000*/  LDC R1, c[0x0][0x37c] ;  /* 0x0000df00ff017b82 */ /* 0x000fe20000000800 */
[----:B------:R-:W0:Y:S07]  /*0010*/  S2R R3, SR_TID.X ;  /* 0x0000000000037919 */ /* 0x000e2e0000002100 */
[----:B------:R-:W0:Y:S01]  /*0020*/  S2UR UR4, SR_CTAID.X ;  /* 0x00000000000479c3 */ /* 0x000e220000002500 */
[----:B------:R-:W1:Y:S07]  /*0030*/  LDCU UR5, c[0x0][0x398] ;  /* 0x00007300ff0577ac */ /* 0x000e6e0008000800 */
[----:B------:R-:W0:Y:S02]  /*0040*/  LDC R6, c[0x0][0x360] ;  /* 0x0000d800ff067b82 */ /* 0x000e240000000800 */
[----:B0-----:R-:W-:-:S05]  /*0050*/  IMAD R6, R6, UR4, R3 ;  /* 0x0000000406067c24 */ /* 0x001fca000f8e0203 */
[----:B-1----:R-:W-:-:S13]  /*0060*/  ISETP.GE.AND P0, PT, R6, UR5, PT ;  /* 0x0000000506007c0c */ /* 0x002fda000bf06270 */
[----:B------:R-:W-:Y:S05]  /*0070*/  @P0 EXIT ;  /* 0x000000000000094d */ /* 0x000fea0003800000 */
[----:B------:R-:W0:Y:S01]  /*0080*/  LDCU UR8, c[0x0][0x39c] ;  /* 0x00007380ff0877ac */ /* 0x000e220008000800 */
[----:B------:R-:W-:Y:S01]  /*0090*/  HFMA2 R13, -RZ, RZ, 0, 0 ;  /* 0x00000000ff0d7431 */ /* 0x000fe200000001ff */
[----:B------:R-:W1:Y:S01]  /*00a0*/  LDCU.64 UR16, c[0x0][0x358] ;  /* 0x00006b00ff1077ac */ /* 0x000e620008000a00 */
[----:B0-----:R-:W-:-:S09]  /*00b0*/  UISETP.GE.AND UP0, UPT, UR8, 0x1, UPT ;  /* 0x000000010800788c */ /* 0x001fd2000bf06270 */
[----:B-1----:R-:W-:Y:S05]  /*00c0*/  BRA.U !UP0, `(.L_x_11) ;  /* 0x0000000908d87547 */ /* 0x002fea000b800000 */
[----:B------:R-:W-:Y:S02]  /*00d0*/  UISETP.GE.U32.AND UP1, UPT, UR8, 0x10, UPT ;  /* 0x000000100800788c */ /* 0x000fe4000bf26070 */
[----:B------:R-:W-:Y:S01]  /*00e0*/  IMAD R0, R6, UR8, RZ ;  /* 0x0000000806007c24 */ /* 0x000fe2000f8e02ff */
[----:B------:R-:W-:Y:S01]  /*00f0*/  ULOP3.LUT UR9, UR8, 0xf, URZ, 0xc0, !UPT ;  /* 0x0000000f08097892 */ /* 0x000fe2000f8ec0ff */
[----:B------:R-:W-:Y:S02]  /*0100*/  MOV R13, RZ ;  /* 0x000000ff000d7202 */ /* 0x000fe40000000f00 */
[----:B------:R-:W-:Y:S01]  /*0110*/  MOV R7, RZ ;  /* 0x000000ff00077202 */ /* 0x000fe20000000f00 */
[----:B------:R-:W-:Y:S02]  /*0120*/  UISETP.NE.AND UP0, UPT, UR9, URZ, UPT ;  /* 0x000000ff0900728c */ /* 0x000fe4000bf05270 */
[----:B------:R-:W-:Y:S09]  /*0130*/  BRA.U !UP1, `(.L_x_12) ;  /* 0x0000000509547547 */ /* 0x000ff2000b800000 */
[----:B------:R-:W0:Y:S01]  /*0140*/  LDCU.128 UR12, c[0x0][0x380] ;  /* 0x00007000ff0c77ac */ /* 0x000e220008000c00 */
[----:B------:R-:W-:Y:S02]  /*0150*/  MOV R13, RZ ;  /* 0x000000ff000d7202 */ /* 0x000fe40000000f00 */
[----:B------:R-:W-:Y:S01]  /*0160*/  MOV R8, R0 ;  /* 0x0000000000087202 */ /* 0x000fe20000000f00 */
[----:B------:R-:W-:-:S04]  /*0170*/  ULOP3.LUT UR10, UR8, 0x7ffffff0, URZ, 0xc0, !UPT ;  /* 0x7ffffff0080a7892 */ /* 0x000fc8000f8ec0ff */
[----:B------:R-:W-:Y:S02]  /*0180*/  UIADD3 UR11, UPT, UPT, -UR10, URZ, URZ ;  /* 0x000000ff0a0b7290 */ /* 0x000fe4000fffe1ff */
[----:B------:R-:W-:Y:S01]  /*0190*/  MOV R7, UR10 ;  /* 0x0000000a00077c02 */ /* 0x000fe20008000f00 */
[----:B0-----:R-:W-:Y:S02]  /*01a0*/  UIADD3 UR4, UP2, UPT, UR14, 0x20, URZ ;  /* 0x000000200e047890 */ /* 0x001fe4000ff5e0ff */
[----:B------:R-:W-:Y:S02]  /*01b0*/  UIADD3 UR6, UP1, UPT, UR12, 0x20, URZ ;  /* 0x000000200c067890 */ /* 0x000fe4000ff3e0ff */
[----:B------:R-:W-:Y:S02]  /*01c0*/  UIADD3.X UR5, UPT, UPT, URZ, UR15, URZ, UP2, !UPT ;  /* 0x0000000fff057290 */ /* 0x000fe400097fe4ff */
[----:B------:R-:W-:Y:S01]  /*01d0*/  MOV R2, UR4 ;  /* 0x0000000400027c02 */ /* 0x000fe20008000f00 */
[----:B------:R-:W-:-:S03]  /*01e0*/  UIADD3.X UR7, UPT, UPT, URZ, UR13, URZ, UP1, !UPT ;  /* 0x0000000dff077290 */ /* 0x000fc60008ffe4ff */
[----:B------:R-:W-:-:S09]  /*01f0*/  MOV R3, UR5 ;  /* 0x0000000500037c02 */ /* 0x000fd20008000f00 */
.L_x_13:
[----:B------:R-:W-:Y:S01]  /*0200*/  MOV R4, UR6 ;  /* 0x0000000600047c02 */ /* 0x000fe20008000f00 */
[----:B------:R-:W2:Y:S01]  /*0210*/  LDG.E R10, desc[UR16][R2.64+-0x20] ;  /* 0xffffe010020a7981 */ /* 0x000ea2000c1e1900 */
[----:B------:R-:W-:-:S03]  /*0220*/  MOV R5, UR7 ;  /* 0x0000000700057c02 */ /* 0x000fc60008000f00 */
[----:B------:R-:W3:Y:S01]  /*0230*/  LDG.E R25, desc[UR16][R2.64+-0x1c] ;  /* 0xffffe41002197981 */ /* 0x000ee2000c1e1900 */
[----:B------:R-:W-:-:S03]  /*0240*/  IMAD.WIDE R4, R8, 0x4, R4 ;  /* 0x0000000408047825 */ /* 0x000fc600078e0204 */
[----:B------:R-:W4:Y:S04]  /*0250*/  LDG.E R15, desc[UR16][R2.64+-0x18] ;  /* 0xffffe810020f7981 */ /* 0x000f28000c1e1900 */
[----:B------:R-:W2:Y:S04]  /*0260*/  LDG.E R9, desc[UR16][R4.64+-0x20] ;  /* 0xffffe01004097981 */ /* 0x000ea8000c1e1900 */
[----:B------:R-:W3:Y:S04]  /*0270*/  LDG.E R24, desc[UR16][R4.64+-0x1c] ;  /* 0xffffe41004187981 */ /* 0x000ee8000c1e1900 */
[----:B------:R-:W4:Y:S04]  /*0280*/  LDG.E R16, desc[UR16][R4.64+-0x18] ;  /* 0xffffe81004107981 */ /* 0x000f28000c1e1900 */
[----:B------:R-:W5:Y:S04]  /*0290*/  LDG.E R17, desc[UR16][R2.64+-0x14] ;  /* 0xffffec1002117981 */ /* 0x000f68000c1e1900 */
        /* <DEDUP_REMOVED lines=8> */
[----:B------:R-:W5:Y:S01]  /*0320*/  LDG.E R27, desc[UR16][R2.64+0x1c] ;  /* 0x00001c10021b7981 */ /* 0x000f62000c1e1900 */
[----:B--2---:R-:W-:-:S03]  /*0330*/  FADD R14, R9, -R10 ;  /* 0x8000000a090e7221 */ /* 0x004fc60000000000 */
[----:B------:R-:W2:Y:S01]  /*0340*/  LDG.E R9, desc[UR16][R2.64+-0x4] ;  /* 0xfffffc1002097981 */ /* 0x000ea2000c1e1900 */
[----:B------:R-:W-:Y:S01]  /*0350*/  FFMA R23, R14, R14, R13 ;  /* 0x0000000e0e177223 */ /* 0x000fe2000000000d */
[----:B---3--:R-:W-:Y:S02]  /*0360*/  FADD R24, R24, -R25 ;  /* 0x8000001918187221 */ /* 0x008fe40000000000 */
[----:B------:R-:W2:Y:S02]  /*0370*/  LDG.E R10, desc[UR16][R4.64+-0x4] ;  /* 0xfffffc10040a7981 */ /* 0x000ea4000c1e1900 */
[----:B------:R-:W-:Y:S01]  /*0380*/  FFMA R23, R24, R24, R23 ;  /* 0x0000001818177223 */ /* 0x000fe20000000017 */
[----:B----4-:R-:W-:Y:S01]  /*0390*/  FADD R24, R16, -R15 ;  /* 0x8000000f10187221 */ /* 0x010fe20000000000 */
[----:B------:R-:W3:Y:S04]  /*03a0*/  LDG.E R14, desc[UR16][R2.64] ;  /* 0x00000010020e7981 */ /* 0x000ee8000c1e1900 */
[----:B------:R-:W3:Y:S01]  /*03b0*/  LDG.E R13, desc[UR16][R4.64] ;  /* 0x00000010040d7981 */ /* 0x000ee2000c1e1900 */
[----:B------:R-:W-:Y:S01]  /*03c0*/  FFMA R23, R24, R24, R23 ;  /* 0x0000001818177223 */ /* 0x000fe20000000017 */
[----:B-----5:R-:W-:-:S02]  /*03d0*/  FADD R24, R18, -R17 ;  /* 0x8000001112187221 */ /* 0x020fc40000000000 */
[----:B------:R-:W4:Y:S04]  /*03e0*/  LDG.E R15, desc[UR16][R2.64+0x4] ;  /* 0x00000410020f7981 */ /* 0x000f28000c1e1900 */
[----:B------:R-:W4:Y:S01]  /*03f0*/  LDG.E R16, desc[UR16][R4.64+0x4] ;  /* 0x0000041004107981 */ /* 0x000f22000c1e1900 */
[----:B------:R-:W-:Y:S01]  /*0400*/  FFMA R23, R24, R24, R23 ;  /* 0x0000001818177223 */ /* 0x000fe20000000017 */
[----:B------:R-:W-:Y:S02]  /*0410*/  FADD R24, R20, -R19 ;  /* 0x8000001314187221 */ /* 0x000fe40000000000 */
[----:B------:R-:W5:Y:S04]  /*0420*/  LDG.E R17, desc[UR16][R2.64+0x8] ;  /* 0x0000081002117981 */ /* 0x000f68000c1e1900 */
[----:B------:R-:W5:Y:S01]  /*0430*/  LDG.E R18, desc[UR16][R4.64+0x8] ;  /* 0x0000081004127981 */ /* 0x000f62000c1e1900 */
[----:B------:R-:W-:Y:S01]  /*0440*/  FFMA R23, R24, R24, R23 ;  /* 0x0000001818177223 */ /* 0x000fe20000000017 */
[----:B------:R-:W-:-:S02]  /*0450*/  FADD R24, R22, -R21 ;  /* 0x8000001516187221 */ /* 0x000fc40000000000 */
[----:B------:R-:W5:Y:S04]  /*0460*/  LDG.E R19, desc[UR16][R2.64+0xc] ;  /* 0x00000c1002137981 */ /* 0x000f68000c1e1900 */
[----:B------:R-:W5:Y:S01]  /*0470*/  LDG.E R20, desc[UR16][R4.64+0xc] ;  /* 0x00000c1004147981 */ /* 0x000f62000c1e1900 */
[----:B------:R-:W-:-:S03]  /*0480*/  FFMA R23, R24, R24, R23 ;  /* 0x0000001818177223 */ /* 0x000fc60000000017 */
[----:B------:R-:W5:Y:S04]  /*0490*/  LDG.E R21, desc[UR16][R2.64+0x10] ;  /* 0x0000101002157981 */ /* 0x000f68000c1e1900 */
[----:B------:R-:W5:Y:S01]  /*04a0*/  LDG.E R22, desc[UR16][R4.64+0x10] ;  /* 0x0000101004167981 */ /* 0x000f62000c1e1900 */
[----:B------:R-:W-:-:S03]  /*04b0*/  FADD R28, R11, -R12 ;  /* 0x8000000c0b1c7221 */ /* 0x000fc60000000000 */
[----:B------:R-:W5:Y:S04]  /*04c0*/  LDG.E R24, desc[UR16][R2.64+0x14] ;  /* 0x0000141002187981 */ /* 0x000f68000c1e1900 */
[----:B------:R-:W5:Y:S04]  /*04d0*/  LDG.E R25, desc[UR16][R4.64+0x14] ;  /* 0x0000141004197981 */ /* 0x000f68000c1e1900 */
[----:B------:R0:W5:Y:S04]  /*04e0*/  LDG.E R11, desc[UR16][R2.64+0x18] ;  /* 0x00001810020b7981 */ /* 0x000168000c1e1900 */
[----:B------:R-:W5:Y:S01]  /*04f0*/  LDG.E R12, desc[UR16][R4.64+0x18] ;  /* 0x00001810040c7981 */ /* 0x000f62000c1e1900 */
[----:B------:R-:W-:Y:S01]  /*0500*/  FFMA R23, R28, R28, R23 ;  /* 0x0000001c1c177223 */ /* 0x000fe20000000017 */
[----:B------:R-:W-:-:S04]  /*0510*/  UIADD3 UR11, UPT, UPT, UR11, 0x10, URZ ;  /* 0x000000100b0b7890 */ /* 0x000fc8000fffe0ff */
[----:B------:R-:W-:Y:S01]  /*0520*/  UISETP.NE.AND UP1, UPT, UR11, URZ, UPT ;  /* 0x000000ff0b00728c */ /* 0x000fe2000bf25270 */
[----:B0-----:R-:W-:Y:S01]  /*0530*/  IADD3 R2, P0, PT, R2, 0x40, RZ ;  /* 0x0000004002027810 */ /* 0x001fe20007f1e0ff */
[----:B------:R-:W-:Y:S01]  /*0540*/  FADD R26, R26, -R27 ;  /* 0x8000001b1a1a7221 */ /* 0x000fe20000000000 */
[----:B------:R-:W-:Y:S02]  /*0550*/  IADD3 R8, PT, PT, R8, 0x10, RZ ;  /* 0x0000001008087810 */ /* 0x000fe40007ffe0ff */
[----:B------:R-:W-:Y:S01]  /*0560*/  IADD3.X R3, PT, PT, RZ, R3, RZ, P0, !PT ;  /* 0x00000003ff037210 */ /* 0x000fe200007fe4ff */
[----:B--2---:R-:W-:-:S04]  /*0570*/  FADD R10, R10, -R9 ;  /* 0x800000090a0a7221 */ /* 0x004fc80000000000 */
[----:B------:R-:W-:Y:S01]  /*0580*/  FFMA R23, R10, R10, R23 ;  /* 0x0000000a0a177223 */ /* 0x000fe20000000017 */
[----:B---3--:R-:W-:-:S04]  /*0590*/  FADD R14, R13, -R14 ;  /* 0x8000000e0d0e7221 */ /* 0x008fc80000000000 */
[----:B------:R-:W-:Y:S01]  /*05a0*/  FFMA R23, R14, R14, R23 ;  /* 0x0000000e0e177223 */ /* 0x000fe20000000017 */
[----:B----4-:R-:W-:-:S04]  /*05b0*/  FADD R16, R16, -R15 ;  /* 0x8000000f10107221 */ /* 0x010fc80000000000 */
[----:B------:R-:W-:Y:S01]  /*05c0*/  FFMA R23, R16, R16, R23 ;  /* 0x0000001010177223 */ /* 0x000fe20000000017 */
[----:B-----5:R-:W-:-:S04]  /*05d0*/  FADD R18, R18, -R17 ;  /* 0x8000001112127221 */ /* 0x020fc80000000000 */
[----:B------:R-:W-:Y:S01]  /*05e0*/  FFMA R23, R18, R18, R23 ;  /* 0x0000001212177223 */ /* 0x000fe20000000017 */
[----:B------:R-:W-:-:S04]  /*05f0*/  FADD R20, R20, -R19 ;  /* 0x8000001314147221 */ /* 0x000fc80000000000 */
[----:B------:R-:W-:Y:S01]  /*0600*/  FFMA R23, R20, R20, R23 ;  /* 0x0000001414177223 */ /* 0x000fe20000000017 */
[----:B------:R-:W-:-:S04]  /*0610*/  FADD R22, R22, -R21 ;  /* 0x8000001516167221 */ /* 0x000fc80000000000 */
[----:B------:R-:W-:Y:S01]  /*0620*/  FFMA R23, R22, R22, R23 ;  /* 0x0000001616177223 */ /* 0x000fe20000000017 */
[----:B------:R-:W-:-:S04]  /*0630*/  FADD R24, R25, -R24 ;  /* 0x8000001819187221 */ /* 0x000fc80000000000 */
[----:B------:R-:W-:Y:S01]  /*0640*/  FFMA R23, R24, R24, R23 ;  /* 0x0000001818177223 */ /* 0x000fe20000000017 */
[----:B------:R-:W-:-:S04]  /*0650*/  FADD R12, R12, -R11 ;  /* 0x8000000b0c0c7221 */ /* 0x000fc80000000000 */
[----:B------:R-:W-:-:S04]  /*0660*/  FFMA R23, R12, R12, R23 ;  /* 0x0000000c0c177223 */ /* 0x000fc80000000017 */
[----:B------:R-:W-:Y:S01]  /*0670*/  FFMA R13, R26, R26, R23 ;  /* 0x0000001a1a0d7223 */ /* 0x000fe20000000017 */
[----:B------:R-:W-:Y:S06]  /*0680*/  BRA.U UP1, `(.L_x_13) ;  /* 0xfffffff901dc7547 */ /* 0x000fec000b83ffff */
.L_x_12:
[----:B------:R-:W-:Y:S05]  /*0690*/  BRA.U !UP0, `(.L_x_11) ;  /* 0x0000000508647547 */ /* 0x000fea000b800000 */
[----:B------:R-:W-:Y:S02]  /*06a0*/  UISETP.GE.U32.AND UP0, UPT, UR9, 0x8, UPT ;  /* 0x000000080900788c */ /* 0x000fe4000bf06070 */
[----:B------:R-:W-:-:S04]  /*06b0*/  ULOP3.LUT UR5, UR8, 0x7, URZ, 0xc0, !UPT ;  /* 0x0000000708057892 */ /* 0x000fc8000f8ec0ff */
[----:B------:R-:W-:-:S03]  /*06c0*/  UISETP.NE.AND UP1, UPT, UR5, URZ, UPT ;  /* 0x000000ff0500728c */ /* 0x000fc6000bf25270 */
[----:B------:R-:W-:Y:S08]  /*06d0*/  BRA.U !UP0, `(.L_x_14) ;  /* 0x0000000108987547 */ /* 0x000ff0000b800000 */
[----:B------:R-:W0:Y:S01]  /*06e0*/  LDC.64 R4, c[0x0][0x380] ;  /* 0x0000e000ff047b82 */ /* 0x000e220000000a00 */
[----:B------:R-:W-:-:S07]  /*06f0*/  IADD3 R9, PT, PT, R0, R7, RZ ;  /* 0x0000000700097210 */ /* 0x000fce0007ffe0ff */
[----:B------:R-:W1:Y:S01]  /*0700*/  LDC.64 R2, c[0x0][0x388] ;  /* 0x0000e200ff027b82 */ /* 0x000e620000000a00 */
[----:B0-----:R-:W-:-:S05]  /*0710*/  IMAD.WIDE R4, R9, 0x4, R4 ;  /* 0x0000000409047825 */ /* 0x001fca00078e0204 */
[----:B------:R-:W2:Y:S01]  /*0720*/  LDG.E R18, desc[UR16][R4.64] ;  /* 0x0000001004127981 */ /* 0x000ea2000c1e1900 */
[----:B-1----:R-:W-:-:S03]  /*0730*/  IMAD.WIDE.U32 R2, R7, 0x4, R2 ;  /* 0x0000000407027825 */ /* 0x002fc600078e0002 */
[----:B------:R-:W3:Y:S04]  /*0740*/  LDG.E R20, desc[UR16][R4.64+0x4] ;  /* 0x0000041004147981 */ /* 0x000ee8000c1e1900 */
[----:B------:R-:W2:Y:S04]  /*0750*/  LDG.E R21, desc[UR16][R2.64] ;  /* 0x0000001002157981 */ /* 0x000ea8000c1e1900 */
[----:B------:R-:W3:Y:S04]  /*0760*/  LDG.E R23, desc[UR16][R2.64+0x4] ;  /* 0x0000041002177981 */ /* 0x000ee8000c1e1900 */
[----:B------:R-:W4:Y:S04]  /*0770*/  LDG.E R22, desc[UR16][R4.64+0x8] ;  /* 0x0000081004167981 */ /* 0x000f28000c1e1900 */
        /* <DEDUP_REMOVED lines=11> */
[----:B------:R-:W-:Y:S01]  /*0830*/  IADD3 R7, PT, PT, R7, 0x8, RZ ;  /* 0x0000000807077810 */ /* 0x000fe20007ffe0ff */
        /* <DEDUP_REMOVED lines=15> */
[----:B------:R-:W-:-:S07]  /*0930*/  FFMA R13, R16, R16, R13 ;  /* 0x00000010100d7223 */ /* 0x000fce000000000d */
.L_x_14:
        /* <DEDUP_REMOVED lines=26> */
[----:B------:R-:W-:-:S07]  /*0ae0*/  FFMA R13, R17, R17, R8 ;  /* 0x00000011110d7223 */ /* 0x000fce0000000008 */
.L_x_15:
[----:B------:R-:W-:Y:S05]  /*0af0*/  BRA.U !UP1, `(.L_x_11) ;  /* 0x00000001094c7547 */ /* 0x000fea000b800000 */
[----:B------:R-:W0:Y:S01]  /*0b00*/  LDC.64 R4, c[0x0][0x388] ;  /* 0x0000e200ff047b82 */ /* 0x000e220000000a00 */
[----:B------:R-:W-:-:S07]  /*0b10*/  UIADD3 UR4, UPT, UPT, -UR4, URZ, URZ ;  /* 0x000000ff04047290 */ /* 0x000fce000fffe1ff */
[----:B------:R-:W1:Y:S01]  /*0b20*/  LDC.64 R2, c[0x0][0x380] ;  /* 0x0000e000ff027b82 */ /* 0x000e620000000a00 */
[----:B0-----:R-:W-:Y:S01]  /*0b30*/  IMAD.WIDE.U32 R4, R7, 0x4, R4 ;  /* 0x0000000407047825 */ /* 0x001fe200078e0004 */
[----:B------:R-:W-:Y:S02]  /*0b40*/  IADD3 R7, PT, PT, R0, R7, RZ ;  /* 0x0000000700077210 */ /* 0x000fe40007ffe0ff */
[----:B------:R-:W-:Y:S02]  /*0b50*/  MOV R8, R4 ;  /* 0x0000000400087202 */ /* 0x000fe40000000f00 */
[----:B------:R-:W-:-:S07]  /*0b60*/  MOV R11, R5 ;  /* 0x00000005000b7202 */ /* 0x000fce0000000f00 */
.L_x_16:
[----:B-1----:R-:W-:Y:S01]  /*0b70*/  IMAD.WIDE R4, R7, 0x4, R2 ;  /* 0x0000000407047825 */ /* 0x002fe200078e0202 */
[----:B------:R-:W-:-:S05]  /*0b80*/  MOV R9, R11 ;  /* 0x0000000b00097202 */ /* 0x000fca0000000f00 */
[----:B------:R-:W2:Y:S04]  /*0b90*/  LDG.E R4, desc[UR16][R4.64] ;  /* 0x0000001004047981 */ /* 0x000ea8000c1e1900 */
[----:B------:R0:W2:Y:S01]  /*0ba0*/  LDG.E R9, desc[UR16][R8.64] ;  /* 0x0000001008097981 */ /* 0x0000a2000c1e1900 */
[----:B------:R-:W-:Y:S01]  /*0bb0*/  UIADD3 UR4, UPT, UPT, UR4, 0x1, URZ ;  /* 0x0000000104047890 */ /* 0x000fe2000fffe0ff */
[----:B------:R-:W-:-:S03]  /*0bc0*/  IADD3 R7, PT, PT, R7, 0x1, RZ ;  /* 0x0000000107077810 */ /* 0x000fc60007ffe0ff */
[----:B------:R-:W-:Y:S01]  /*0bd0*/  UISETP.NE.AND UP0, UPT, UR4, URZ, UPT ;  /* 0x000000ff0400728c */ /* 0x000fe2000bf05270 */
[----:B0-----:R-:W-:-:S04]  /*0be0*/  IADD3 R8, P0, PT, R8, 0x4, RZ ;  /* 0x0000000408087810 */ /* 0x001fc80007f1e0ff */
[----:B------:R-:W-:Y:S01]  /*0bf0*/  IADD3.X R11, PT, PT, RZ, R11, RZ, P0, !PT ;  /* 0x0000000bff0b7210 */ /* 0x000fe200007fe4ff */
[----:B--2---:R-:W-:-:S04]  /*0c00*/  FADD R0, R4, -R9 ;  /* 0x8000000904007221 */ /* 0x004fc80000000000 */
[----:B------:R-:W-:Y:S01]  /*0c10*/  FFMA R13, R0, R0, R13 ;  /* 0x00000000000d7223 */ /* 0x000fe2000000000d */
[----:B------:R-:W-:Y:S06]  /*0c20*/  BRA.U UP0, `(.L_x_16) ;  /* 0xfffffffd00d07547 */ /* 0x000fec000b83ffff */
.L_x_11:
[----:B------:R-:W-:Y:S01]  /*0c30*/  IADD3 R0, PT, PT, R13, -0xd000000, RZ ;  /* 0xf30000000d007810 */ /* 0x000fe20007ffe0ff */
[----:B------:R0:W1:Y:S01]  /*0c40*/  MUFU.RSQ R2, R13 ;  /* 0x0000000d00027308 */ /* 0x0000620000001400 */
[----:B------:R-:W-:Y:S02]  /*0c50*/  BSSY.RECONVERGENT B0, `(.L_x_17) ;  /* 0x000000b000007945 */ /* 0x000fe40003800200 */
[----:B------:R-:W-:-:S13]  /*0c60*/  ISETP.GT.U32.AND P0, PT, R0, 0x727fffff, PT ;  /* 0x727fffff0000780c */ /* 0x000fda0003f04070 */
[----:B0-----:R-:W-:Y:S05]  /*0c70*/  @!P0 BRA `(.L_x_18) ;  /* 0x0000000000108947 */ /* 0x001fea0003800000 */
[----:B------:R-:W-:Y:S02]  /*0c80*/  MOV R0, R13 ;  /* 0x0000000d00007202 */ /* 0x000fe40000000f00 */
[----:B------:R-:W-:-:S07]  /*0c90*/  MOV R8, 0xcb0 ;  /* 0x00000cb000087802 */ /* 0x000fce0000000f00 */
[----:B-1----:R-:W-:Y:S05]  /*0ca0*/  CALL.REL.NOINC `($__internal_0_$__cuda_sm20_sqrt_rn_f32_slowpath) ;  /* 0x0000000000287944 */ /* 0x002fea0003c00000 */
[----:B------:R-:W-:Y:S05]  /*0cb0*/  BRA `(.L_x_19) ;  /* 0x0000000000107947 */ /* 0x000fea0003800000 */
.L_x_18:
[C---:B-1----:R-:W-:Y:S01]  /*0cc0*/  FMUL.FTZ R0, R2.reuse, R13 ;  /* 0x0000000d02007220 */ /* 0x042fe20000410000 */
[----:B------:R-:W-:-:S03]  /*0cd0*/  FMUL.FTZ R2, R2, 0.5 ;  /* 0x3f00000002027820 */ /* 0x000fc60000410000 */
[----:B------:R-:W-:-:S04]  /*0ce0*/  FFMA R5, -R0, R0, R13 ;  /* 0x0000000000057223 */ /* 0x000fc8000000010d */
[----:B------:R-:W-:-:S07]  /*0cf0*/  FFMA R5, R5, R2, R0 ;  /* 0x0000000205057223 */ /* 0x000fce0000000000 */
.L_x_19:
[----:B------:R-:W-:Y:S05]  /*0d00*/  BSYNC.RECONVERGENT B0 ;  /* 0x0000000000007941 */ /* 0x000fea0003800200 */
.L_x_17:
[----:B------:R-:W0:Y:S02]  /*0d10*/  LDC.64 R2, c[0x0][0x390] ;  /* 0x0000e400ff027b82 */ /* 0x000e240000000a00 */
[----:B0-----:R-:W-:-:S05]  /*0d20*/  IMAD.WIDE R6, R6, 0x4, R2 ;  /* 0x0000000406067825 */ /* 0x001fca00078e0202 */
[----:B------:R-:W-:Y:S01]  /*0d30*/  STG.E desc[UR16][R6.64], R5 ;  /* 0x0000000506007986 */ /* 0x000fe2000c101910 */
[----:B------:R-:W-:Y:S05]  /*0d40*/  EXIT ;  /* 0x000000000000794d */ /* 0x000fea0003800000 */
        .weak           $__internal_0_$__cuda_sm20_sqrt_rn_f32_slowpath
        .type           $__internal_0_$__cuda_sm20_sqrt_rn_f32_slowpath,@function
        .size           $__internal_0_$__cuda_sm20_sqrt_rn_f32_slowpath,(.L_x_22 - $__internal_0_$__cuda_sm20_sqrt_rn_f32_slowpath)
$__internal_0_$__cuda_sm20_sqrt_rn_f32_slowpath:
[----:B------:R-:W-:-:S13]  /*0d50*/  LOP3.LUT P0, RZ, R0, 0x7fffffff, RZ, 0xc0, !PT ;  /* 0x7fffffff00ff7812 */ /* 0x000fda000780c0ff */
[----:B------:R-:W-:Y:S01]  /*0d60*/  @!P0 MOV R2, R0 ;  /* 0x0000000000028202 */ /* 0x000fe20000000f00 */
[----:B------:R-:W-:Y:S06]  /*0d70*/  @!P0 BRA `(.L_x_20) ;  /* 0x0000000000408947 */ /* 0x000fec0003800000 */
[----:B------:R-:W-:-:S13]  /*0d80*/  FSETP.GEU.FTZ.AND P0, PT, R0, RZ, PT ;  /* 0x000000ff0000720b */ /* 0x000fda0003f1e000 */
[----:B------:R-:W-:Y:S01]  /*0d90*/  @!P0 MOV R2, 0x7fffffff ;  /* 0x7fffffff00028802 */ /* 0x000fe20000000f00 */
[----:B------:R-:W-:Y:S06]  /*0da0*/  @!P0 BRA `(.L_x_20) ;  /* 0x0000000000348947 */ /* 0x000fec0003800000 */
[----:B------:R-:W-:-:S13]  /*0db0*/  FSETP.GTU.FTZ.AND P0, PT, |R0|, +INF , PT ;  /* 0x7f8000000000780b */ /* 0x000fda0003f1c200 */
[----:B------:R-:W-:Y:S01]  /*0dc0*/  @P0 FADD.FTZ R2, R0, 1 ;  /* 0x3f80000000020421 */ /* 0x000fe20000010000 */
[----:B------:R-:W-:Y:S06]  /*0dd0*/  @P0 BRA `(.L_x_20) ;  /* 0x0000000000280947 */ /* 0x000fec0003800000 */
[----:B------:R-:W-:-:S13]  /*0de0*/  FSETP.NEU.FTZ.AND P0, PT, |R0|, +INF , PT ;  /* 0x7f8000000000780b */ /* 0x000fda0003f1d200 */
[----:B------:R-:W-:-:S04]  /*0df0*/  @P0 FFMA R3, R0, 1.84467440737095516160e+19, RZ ;  /* 0x5f80000000030823 */ /* 0x000fc800000000ff */
[----:B------:R-:W0:Y:S02]  /*0e00*/  @P0 MUFU.RSQ R2, R3 ;  /* 0x0000000300020308 */ /* 0x000e240000001400 */
[----:B0-----:R-:W-:Y:S01]  /*0e10*/  @P0 FMUL.FTZ R4, R3, R2 ;  /* 0x0000000203040220 */ /* 0x001fe20000410000 */
[----:B------:R-:W-:Y:S01]  /*0e20*/  @P0 FMUL.FTZ R7, R2, 0.5 ;  /* 0x3f00000002070820 */ /* 0x000fe20000410000 */
[----:B------:R-:W-:Y:S02]  /*0e30*/  @!P0 MOV R2, R0 ;  /* 0x0000000000028202 */ /* 0x000fe40000000f00 */
[----:B------:R-:W-:-:S04]  /*0e40*/  @P0 FADD.FTZ R5, -R4, -RZ ;  /* 0x800000ff04050221 */ /* 0x000fc80000010100 */
[----:B------:R-:W-:-:S04]  /*0e50*/  @P0 FFMA R5, R4, R5, R3 ;  /* 0x0000000504050223 */ /* 0x000fc80000000003 */
[----:B------:R-:W-:-:S04]  /*0e60*/  @P0 FFMA R5, R5, R7, R4 ;  /* 0x0000000705050223 */ /* 0x000fc80000000004 */
[----:B------:R-:W-:-:S07]  /*0e70*/  @P0 FMUL.FTZ R2, R5, 2.3283064365386962891e-10 ;  /* 0x2f80000005020820 */ /* 0x000fce0000410000 */
.L_x_20:
[----:B------:R-:W-:Y:S01]  /*0e80*/  HFMA2 R3, -RZ, RZ, 0, 0 ;  /* 0x00000000ff037431 */ /* 0x000fe200000001ff */
[----:B------:R-:W-:Y:S02]  /*0e90*/  MOV R5, R2 ;  /* 0x0000000200057202 */ /* 0x000fe40000000f00 */
[----:B------:R-:W-:-:S04]  /*0ea0*/  MOV R2, R8 ;  /* 0x0000000800027202 */ /* 0x000fc80000000f00 */
[----:B------:R-:W-:Y:S05]  /*0eb0*/  RET.REL.NODEC R2 `(_Z18calculateDistancesPfS_S_ii) ;  /* 0xfffffff002507950 */ /* 0x000fea0003c3ffff */
.L_x_21:
        /* <DEDUP_REMOVED lines=12> */
.L_x_22:


//--------------------- .nv.shared.reserved.0     --------------------------
	.section	.nv.shared.reserved.0,"aw",@nobits
	.weak		__nv_reservedSMEM_offset_0_alias
	.size		__nv_reservedSMEM_offset_0_alias, 0, 64
	.other		__nv_reservedSMEM_offset_0_alias,@"STO_CUDA_RESERVED_SHARED STV_DEFAULT"
__nv_reservedSMEM_offset_0_alias:
	.zero		0
	.zero		64


//--------------------- .nv.constant0._Z12findKNearestPfPiii --------------------------
	.section	.nv.constant0._Z12findKNearestPfPiii,"a",@progbits
	.sectionflags	@""
	.align	4
.nv.constant0._Z12findKNearestPfPiii:
	.zero		920


//--------------------- .nv.constant0._Z18calculateDistancesPfS_S_ii --------------------------
	.section	.nv.constant0._Z18calculateDistancesPfS_S_ii,"a",@progbits
	.sectionflags	@""
	.align	4
.nv.constant0._Z18calculateDistancesPfS_S_ii:
	.zero		928


//--------------------- SYMBOLS --------------------------

	.type		.nv.reservedSmem.offset0,@object
	.size		.nv.reservedSmem.offset0,0x4
